//
// Generated by NVIDIA NVVM Compiler
//
// Compiler Build ID: CL-36424714
// Cuda compilation tools, release 13.0, V13.0.88
// Based on NVVM 20.0.0
//

.version 9.0
.target sm_100
.address_size 64

	// .globl	_Z8distancePKiPfPKf
.func  (.param .b64 func_retval0) __internal_accurate_pow
(
	.param .b64 __internal_accurate_pow_param_0
)
;

.visible .entry _Z8distancePKiPfPKf(
	.param .u64 .ptr .align 1 _Z8distancePKiPfPKf_param_0,
	.param .u64 .ptr .align 1 _Z8distancePKiPfPKf_param_1,
	.param .u64 .ptr .align 1 _Z8distancePKiPfPKf_param_2
)
{
	.reg .pred 	%p<37>;
	.reg .b32 	%r<49>;
	.reg .b32 	%f<11>;
	.reg .b64 	%rd<18>;
	.reg .b64 	%fd<53>;

	ld.param.u64 	%rd8, [_Z8distancePKiPfPKf_param_0];
	ld.param.u64 	%rd9, [_Z8distancePKiPfPKf_param_1];
	ld.param.u64 	%rd10, [_Z8distancePKiPfPKf_param_2];
	mov.u32 	%r11, %ctaid.x;
	mov.u32 	%r12, %ntid.x;
	mov.u32 	%r13, %tid.x;
	mad.lo.s32 	%r1, %r11, %r12, %r13;
	setp.gt.u32 	%p2, %r1, 19;
	@%p2 bra 	$L__BB0_18;
	cvta.to.global.u64 	%rd11, %rd8;
	mul.lo.s32 	%r15, %r1, 3;
	mov.f64 	%fd21, 0d4000000000000000;
	{
	.reg .b32 %temp; 
	mov.b64 	{%temp, %r2}, %fd21;
	}
	and.b32  	%r3, %r2, 2146435072;
	setp.eq.s32 	%p3, %r3, 1062207488;
	setp.lt.s32 	%p4, %r2, 0;
	selp.b32 	%r4, 0, 2146435072, %p4;
	and.b32  	%r16, %r2, 2147483647;
	setp.ne.s32 	%p5, %r16, 1071644672;
	and.pred  	%p1, %p3, %p5;
	or.b32  	%r5, %r4, -2147483648;
	shl.b32 	%r17, %r1, 3;
	mul.wide.u32 	%rd12, %r15, 4;
	add.s64 	%rd1, %rd11, %rd12;
	cvta.to.global.u64 	%rd13, %rd10;
	add.s64 	%rd17, %rd13, 4;
	mul.wide.u32 	%rd14, %r17, 4;
	cvta.to.global.u64 	%rd15, %rd9;
	add.s64 	%rd16, %rd15, %rd14;
	mov.b32 	%r48, 0;
$L__BB0_2:
	setp.lt.s32 	%p6, %r2, 0;
	setp.eq.s32 	%p7, %r3, 1062207488;
	ld.global.u32 	%r18, [%rd1];
	cvt.rn.f32.s32 	%f4, %r18;
	ld.global.f32 	%f5, [%rd17+-4];
	sub.f32 	%f1, %f4, %f5;
	cvt.f64.f32 	%fd1, %f1;
	{
	.reg .b32 %temp; 
	mov.b64 	{%temp, %r7}, %fd1;
	}
	abs.f64 	%fd2, %fd1;
	{ // callseq 0, 0
	.param .b64 param0;
	st.param.f64 	[param0], %fd2;
	.param .b64 retval0;
	call.uni (retval0), 
	__internal_accurate_pow, 
	(
	param0
	);
	ld.param.f64 	%fd22, [retval0];
	} // callseq 0
	setp.lt.s32 	%p9, %r7, 0;
	neg.f64 	%fd24, %fd22;
	selp.f64 	%fd25, %fd24, %fd22, %p7;
	selp.f64 	%fd26, %fd25, %fd22, %p9;
	setp.eq.f32 	%p10, %f1, 0f00000000;
	selp.b32 	%r19, %r7, 0, %p7;
	or.b32  	%r20, %r19, 2146435072;
	selp.b32 	%r21, %r20, %r19, %p6;
	mov.b32 	%r22, 0;
	mov.b64 	%fd27, {%r22, %r21};
	selp.f64 	%fd50, %fd27, %fd26, %p10;
	add.f64 	%fd28, %fd1, 0d4000000000000000;
	{
	.reg .b32 %temp; 
	mov.b64 	{%temp, %r23}, %fd28;
	}
	and.b32  	%r24, %r23, 2146435072;
	setp.ne.s32 	%p11, %r24, 2146435072;
	@%p11 bra 	$L__BB0_7;
	setp.num.f32 	%p12, %f1, %f1;
	@%p12 bra 	$L__BB0_5;
	mov.f64 	%fd29, 0d4000000000000000;
	add.rn.f64 	%fd50, %fd1, %fd29;
	bra.uni 	$L__BB0_7;
$L__BB0_5:
	setp.neu.f64 	%p13, %fd2, 0d7FF0000000000000;
	@%p13 bra 	$L__BB0_7;
	setp.lt.s32 	%p14, %r7, 0;
	selp.b32 	%r25, %r5, %r4, %p1;
	selp.b32 	%r26, %r25, %r4, %p14;
	mov.b32 	%r27, 0;
	mov.b64 	%fd50, {%r27, %r26};
$L__BB0_7:
	setp.lt.s32 	%p15, %r2, 0;
	setp.eq.s32 	%p16, %r3, 1062207488;
	setp.eq.f32 	%p18, %f1, 0f3F800000;
	add.f64 	%fd30, %fd50, 0d0000000000000000;
	selp.f64 	%fd7, 0d3FF0000000000000, %fd30, %p18;
	ld.global.u32 	%r28, [%rd1+4];
	cvt.rn.f32.s32 	%f6, %r28;
	ld.global.f32 	%f7, [%rd17];
	sub.f32 	%f2, %f6, %f7;
	cvt.f64.f32 	%fd8, %f2;
	{
	.reg .b32 %temp; 
	mov.b64 	{%temp, %r8}, %fd8;
	}
	abs.f64 	%fd9, %fd8;
	{ // callseq 1, 0
	.param .b64 param0;
	st.param.f64 	[param0], %fd9;
	.param .b64 retval0;
	call.uni (retval0), 
	__internal_accurate_pow, 
	(
	param0
	);
	ld.param.f64 	%fd31, [retval0];
	} // callseq 1
	setp.lt.s32 	%p19, %r8, 0;
	neg.f64 	%fd33, %fd31;
	selp.f64 	%fd34, %fd33, %fd31, %p16;
	selp.f64 	%fd35, %fd34, %fd31, %p19;
	setp.eq.f32 	%p20, %f2, 0f00000000;
	selp.b32 	%r29, %r8, 0, %p16;
	or.b32  	%r30, %r29, 2146435072;
	selp.b32 	%r31, %r30, %r29, %p15;
	mov.b32 	%r32, 0;
	mov.b64 	%fd36, {%r32, %r31};
	selp.f64 	%fd51, %fd36, %fd35, %p20;
	add.f64 	%fd37, %fd8, 0d4000000000000000;
	{
	.reg .b32 %temp; 
	mov.b64 	{%temp, %r33}, %fd37;
	}
	and.b32  	%r34, %r33, 2146435072;
	setp.ne.s32 	%p21, %r34, 2146435072;
	@%p21 bra 	$L__BB0_12;
	setp.nan.f32 	%p22, %f2, %f2;
	@%p22 bra 	$L__BB0_11;
	setp.neu.f64 	%p23, %fd9, 0d7FF0000000000000;
	@%p23 bra 	$L__BB0_12;
	setp.lt.s32 	%p24, %r8, 0;
	selp.b32 	%r35, %r5, %r4, %p1;
	selp.b32 	%r36, %r35, %r4, %p24;
	mov.b32 	%r37, 0;
	mov.b64 	%fd51, {%r37, %r36};
	bra.uni 	$L__BB0_12;
$L__BB0_11:
	mov.f64 	%fd38, 0d4000000000000000;
	add.rn.f64 	%fd51, %fd8, %fd38;
$L__BB0_12:
	setp.lt.s32 	%p25, %r2, 0;
	setp.eq.s32 	%p26, %r3, 1062207488;
	setp.eq.f32 	%p28, %f2, 0f3F800000;
	selp.f64 	%fd39, 0d3FF0000000000000, %fd51, %p28;
	add.f64 	%fd14, %fd7, %fd39;
	ld.global.u32 	%r38, [%rd1+8];
	cvt.rn.f32.s32 	%f8, %r38;
	ld.global.f32 	%f9, [%rd17+4];
	sub.f32 	%f3, %f8, %f9;
	cvt.f64.f32 	%fd15, %f3;
	{
	.reg .b32 %temp; 
	mov.b64 	{%temp, %r9}, %fd15;
	}
	abs.f64 	%fd16, %fd15;
	{ // callseq 2, 0
	.param .b64 param0;
	st.param.f64 	[param0], %fd16;
	.param .b64 retval0;
	call.uni (retval0), 
	__internal_accurate_pow, 
	(
	param0
	);
	ld.param.f64 	%fd40, [retval0];
	} // callseq 2
	setp.lt.s32 	%p29, %r9, 0;
	neg.f64 	%fd42, %fd40;
	selp.f64 	%fd43, %fd42, %fd40, %p26;
	selp.f64 	%fd44, %fd43, %fd40, %p29;
	setp.eq.f32 	%p30, %f3, 0f00000000;
	selp.b32 	%r39, %r9, 0, %p26;
	or.b32  	%r40, %r39, 2146435072;
	selp.b32 	%r41, %r40, %r39, %p25;
	mov.b32 	%r42, 0;
	mov.b64 	%fd45, {%r42, %r41};
	selp.f64 	%fd52, %fd45, %fd44, %p30;
	add.f64 	%fd46, %fd15, 0d4000000000000000;
	{
	.reg .b32 %temp; 
	mov.b64 	{%temp, %r43}, %fd46;
	}
	and.b32  	%r44, %r43, 2146435072;
	setp.ne.s32 	%p31, %r44, 2146435072;
	@%p31 bra 	$L__BB0_17;
	setp.nan.f32 	%p32, %f3, %f3;
	@%p32 bra 	$L__BB0_16;
	setp.neu.f64 	%p33, %fd16, 0d7FF0000000000000;
	@%p33 bra 	$L__BB0_17;
	setp.lt.s32 	%p34, %r9, 0;
	selp.b32 	%r45, %r5, %r4, %p1;
	selp.b32 	%r46, %r45, %r4, %p34;
	mov.b32 	%r47, 0;
	mov.b64 	%fd52, {%r47, %r46};
	bra.uni 	$L__BB0_17;
$L__BB0_16:
	mov.f64 	%fd47, 0d4000000000000000;
	add.rn.f64 	%fd52, %fd15, %fd47;
$L__BB0_17:
	setp.eq.f32 	%p35, %f3, 0f3F800000;
	selp.f64 	%fd48, 0d3FF0000000000000, %fd52, %p35;
	add.f64 	%fd49, %fd14, %fd48;
	cvt.rn.f32.f64 	%f10, %fd49;
	st.global.f32 	[%rd16], %f10;
	add.s32 	%r48, %r48, 1;
	add.s64 	%rd17, %rd17, 12;
	add.s64 	%rd16, %rd16, 4;
	setp.ne.s32 	%p36, %r48, 8;
	@%p36 bra 	$L__BB0_2;
$L__BB0_18:
	ret;

}
.func  (.param .b64 func_retval0) __internal_accurate_pow(
	.param .b64 __internal_accurate_pow_param_0
)
{
	.reg .pred 	%p<8>;
	.reg .b32 	%r<49>;
	.reg .b32 	%f<3>;
	.reg .b64 	%fd<109>;

	ld.param.f64 	%fd10, [__internal_accurate_pow_param_0];
	{
	.reg .b32 %temp; 
	mov.b64 	{%temp, %r46}, %fd10;
	}
	{
	.reg .b32 %temp; 
	mov.b64 	{%r45, %temp}, %fd10;
	}
	shr.u32 	%r47, %r46, 20;
	setp.gt.u32 	%p1, %r46, 1048575;
	@%p1 bra 	$L__BB1_2;
	mul.f64 	%fd11, %fd10, 0d4350000000000000;
	{
	.reg .b32 %temp; 
	mov.b64 	{%temp, %r46}, %fd11;
	}
	{
	.reg .b32 %temp; 
	mov.b64 	{%r45, %temp}, %fd11;
	}
	shr.u32 	%r16, %r46, 20;
	add.s32 	%r47, %r16, -54;
$L__BB1_2:
	add.s32 	%r48, %r47, -1023;
	and.b32  	%r17, %r46, -2146435073;
	or.b32  	%r18, %r17, 1072693248;
	mov.b64 	%fd107, {%r45, %r18};
	setp.lt.u32 	%p2, %r18, 1073127583;
	@%p2 bra 	$L__BB1_4;
	{
	.reg .b32 %temp; 
	mov.b64 	{%r19, %temp}, %fd107;
	}
	{
	.reg .b32 %temp; 
	mov.b64 	{%temp, %r20}, %fd107;
	}
	add.s32 	%r21, %r20, -1048576;
	mov.b64 	%fd107, {%r19, %r21};
	add.s32 	%r48, %r47, -1022;
$L__BB1_4:
	add.f64 	%fd12, %fd107, 0dBFF0000000000000;
	add.f64 	%fd13, %fd107, 0d3FF0000000000000;
	rcp.approx.ftz.f64 	%fd14, %fd13;
	neg.f64 	%fd15, %fd13;
	fma.rn.f64 	%fd16, %fd15, %fd14, 0d3FF0000000000000;
	fma.rn.f64 	%fd17, %fd16, %fd16, %fd16;
	fma.rn.f64 	%fd18, %fd17, %fd14, %fd14;
	mul.f64 	%fd19, %fd12, %fd18;
	fma.rn.f64 	%fd20, %fd12, %fd18, %fd19;
	mul.f64 	%fd21, %fd20, %fd20;
	fma.rn.f64 	%fd22, %fd21, 0d3EB0F5FF7D2CAFE2, 0d3ED0F5D241AD3B5A;
	fma.rn.f64 	%fd23, %fd22, %fd21, 0d3EF3B20A75488A3F;
	fma.rn.f64 	%fd24, %fd23, %fd21, 0d3F1745CDE4FAECD5;
	fma.rn.f64 	%fd25, %fd24, %fd21, 0d3F3C71C7258A578B;
	fma.rn.f64 	%fd26, %fd25, %fd21, 0d3F6249249242B910;
	fma.rn.f64 	%fd27, %fd26, %fd21, 0d3F89999999999DFB;
	sub.f64 	%fd28, %fd12, %fd20;
	add.f64 	%fd29, %fd28, %fd28;
	neg.f64 	%fd30, %fd20;
	fma.rn.f64 	%fd31, %fd30, %fd12, %fd29;
	mul.f64 	%fd32, %fd18, %fd31;
	fma.rn.f64 	%fd33, %fd21, %fd27, 0d3FB5555555555555;
	mov.f64 	%fd34, 0d3FB5555555555555;
	sub.f64 	%fd35, %fd34, %fd33;
	fma.rn.f64 	%fd36, %fd21, %fd27, %fd35;
	add.f64 	%fd37, %fd36, 0dBC46A4CB00B9E7B0;
	add.f64 	%fd38, %fd33, %fd37;
	sub.f64 	%fd39, %fd33, %fd38;
	add.f64 	%fd40, %fd37, %fd39;
	mul.rn.f64 	%fd41, %fd20, %fd20;
	neg.f64 	%fd42, %fd41;
	fma.rn.f64 	%fd43, %fd20, %fd20, %fd42;
	{
	.reg .b32 %temp; 
	mov.b64 	{%r22, %temp}, %fd32;
	}
	{
	.reg .b32 %temp; 
	mov.b64 	{%temp, %r23}, %fd32;
	}
	add.s32 	%r24, %r23, 1048576;
	mov.b64 	%fd44, {%r22, %r24};
	fma.rn.f64 	%fd45, %fd20, %fd44, %fd43;
	mul.rn.f64 	%fd46, %fd41, %fd20;
	neg.f64 	%fd47, %fd46;
	fma.rn.f64 	%fd48, %fd41, %fd20, %fd47;
	fma.rn.f64 	%fd49, %fd41, %fd32, %fd48;
	fma.rn.f64 	%fd50, %fd45, %fd20, %fd49;
	mul.rn.f64 	%fd51, %fd38, %fd46;
	neg.f64 	%fd52, %fd51;
	fma.rn.f64 	%fd53, %fd38, %fd46, %fd52;
	fma.rn.f64 	%fd54, %fd38, %fd50, %fd53;
	fma.rn.f64 	%fd55, %fd40, %fd46, %fd54;
	add.f64 	%fd56, %fd51, %fd55;
	sub.f64 	%fd57, %fd51, %fd56;
	add.f64 	%fd58, %fd55, %fd57;
	add.f64 	%fd59, %fd20, %fd56;
	sub.f64 	%fd60, %fd20, %fd59;
	add.f64 	%fd61, %fd56, %fd60;
	add.f64 	%fd62, %fd58, %fd61;
	add.f64 	%fd63, %fd32, %fd62;
	add.f64 	%fd64, %fd59, %fd63;
	sub.f64 	%fd65, %fd59, %fd64;
	add.f64 	%fd66, %fd63, %fd65;
	xor.b32  	%r25, %r48, -2147483648;
	mov.b32 	%r26, 1127219200;
	mov.b64 	%fd67, {%r25, %r26};
	mov.b32 	%r27, -2147483648;
	mov.b64 	%fd68, {%r27, %r26};
	sub.f64 	%fd69, %fd67, %fd68;
	fma.rn.f64 	%fd70, %fd69, 0d3FE62E42FEFA39EF, %fd64;
	fma.rn.f64 	%fd71, %fd69, 0dBFE62E42FEFA39EF, %fd70;
	sub.f64 	%fd72, %fd71, %fd64;
	sub.f64 	%fd73, %fd66, %fd72;
	fma.rn.f64 	%fd74, %fd69, 0d3C7ABC9E3B39803F, %fd73;
	add.f64 	%fd75, %fd70, %fd74;
	sub.f64 	%fd76, %fd70, %fd75;
	add.f64 	%fd77, %fd74, %fd76;
	mov.f64 	%fd78, 0d4000000000000000;
	{
	.reg .b32 %temp; 
	mov.b64 	{%temp, %r28}, %fd78;
	}
	{
	.reg .b32 %temp; 
	mov.b64 	{%r29, %temp}, %fd78;
	}
	shl.b32 	%r30, %r28, 1;
	setp.gt.u32 	%p3, %r30, -33554433;
	and.b32  	%r31, %r28, -15728641;
	selp.b32 	%r32, %r31, %r28, %p3;
	mov.b64 	%fd79, {%r29, %r32};
	mul.rn.f64 	%fd80, %fd75, %fd79;
	neg.f64 	%fd81, %fd80;
	fma.rn.f64 	%fd82, %fd75, %fd79, %fd81;
	fma.rn.f64 	%fd83, %fd77, %fd79, %fd82;
	add.f64 	%fd4, %fd80, %fd83;
	sub.f64 	%fd84, %fd80, %fd4;
	add.f64 	%fd5, %fd83, %fd84;
	fma.rn.f64 	%fd85, %fd4, 0d3FF71547652B82FE, 0d4338000000000000;
	{
	.reg .b32 %temp; 
	mov.b64 	{%r13, %temp}, %fd85;
	}
	mov.f64 	%fd86, 0dC338000000000000;
	add.rn.f64 	%fd87, %fd85, %fd86;
	fma.rn.f64 	%fd88, %fd87, 0dBFE62E42FEFA39EF, %fd4;
	fma.rn.f64 	%fd89, %fd87, 0dBC7ABC9E3B39803F, %fd88;
	fma.rn.f64 	%fd90, %fd89, 0d3E5ADE1569CE2BDF, 0d3E928AF3FCA213EA;
	fma.rn.f64 	%fd91, %fd90, %fd89, 0d3EC71DEE62401315;
	fma.rn.f64 	%fd92, %fd91, %fd89, 0d3EFA01997C89EB71;
	fma.rn.f64 	%fd93, %fd92, %fd89, 0d3F2A01A014761F65;
	fma.rn.f64 	%fd94, %fd93, %fd89, 0d3F56C16C1852B7AF;
	fma.rn.f64 	%fd95, %fd94, %fd89, 0d3F81111111122322;
	fma.rn.f64 	%fd96, %fd95, %fd89, 0d3FA55555555502A1;
	fma.rn.f64 	%fd97, %fd96, %fd89, 0d3FC5555555555511;
	fma.rn.f64 	%fd98, %fd97, %fd89, 0d3FE000000000000B;
	fma.rn.f64 	%fd99, %fd98, %fd89, 0d3FF0000000000000;
	fma.rn.f64 	%fd100, %fd99, %fd89, 0d3FF0000000000000;
	{
	.reg .b32 %temp; 
	mov.b64 	{%r14, %temp}, %fd100;
	}
	{
	.reg .b32 %temp; 
	mov.b64 	{%temp, %r15}, %fd100;
	}
	shl.b32 	%r33, %r13, 20;
	add.s32 	%r34, %r33, %r15;
	mov.b64 	%fd108, {%r14, %r34};
	{
	.reg .b32 %temp; 
	mov.b64 	{%temp, %r35}, %fd4;
	}
	mov.b32 	%f2, %r35;
	abs.f32 	%f1, %f2;
	setp.lt.f32 	%p4, %f1, 0f4086232B;
	@%p4 bra 	$L__BB1_7;
	setp.lt.f64 	%p5, %fd4, 0d0000000000000000;
	add.f64 	%fd101, %fd4, 0d7FF0000000000000;
	selp.f64 	%fd108, 0d0000000000000000, %fd101, %p5;
	setp.geu.f32 	%p6, %f1, 0f40874800;
	@%p6 bra 	$L__BB1_7;
	shr.u32 	%r36, %r13, 31;
	add.s32 	%r37, %r13, %r36;
	shr.s32 	%r38, %r37, 1;
	shl.b32 	%r39, %r38, 20;
	add.s32 	%r40, %r15, %r39;
	mov.b64 	%fd102, {%r14, %r40};
	sub.s32 	%r41, %r13, %r38;
	shl.b32 	%r42, %r41, 20;
	add.s32 	%r43, %r42, 1072693248;
	mov.b32 	%r44, 0;
	mov.b64 	%fd103, {%r44, %r43};
	mul.f64 	%fd108, %fd103, %fd102;
$L__BB1_7:
	abs.f64 	%fd104, %fd108;
	setp.eq.f64 	%p7, %fd104, 0d7FF0000000000000;
	fma.rn.f64 	%fd105, %fd108, %fd5, %fd108;
	selp.f64 	%fd106, %fd108, %fd105, %p7;
	st.param.f64 	[func_retval0], %fd106;
	ret;

}


// ===== COMPILED SASS (sm_100) =====

	.target	sm_100

	.elftype	@"ET_EXEC"


//--------------------- .note.nv.tkinfo           --------------------------
	.section	.note.nv.tkinfo,"",@"SHT_NOTE"
	.sectionflags	@"SHF_NOTE_NV_TKINFO"
	.tkinfo
        /*0018*/ 	.word	0x00000002
        /*0030*/ 	.string	""
        /*0030*/ 	.string	"ptxas"
        /*0030*/ 	.string	"Cuda compilation tools, release 13.0, V13.0.88"
        /*0030*/ 	.string	"Build cuda_13.0.r13.0/compiler.36424714_0"
        /*0030*/ 	.string	"-arch sm_100 -m 64 "



//--------------------- .note.nv.cuinfo           --------------------------
	.section	.note.nv.cuinfo,"",@"SHT_NOTE"
	.sectionflags	@"SHF_NOTE_NV_CUINFO"
        /*0018*/ 	.short	0x0002
        /*001a*/ 	.short	0x0064
        /*001c*/ 	.short	0x0082
	.zero		2


//--------------------- .nv.info                  --------------------------
	.section	.nv.info,"",@"SHT_CUDA_INFO"
	.align	4


	//----- nvinfo : EIATTR_REGCOUNT
	.align		4
        /*0000*/ 	.byte	0x04, 0x2f
        /*0002*/ 	.short	(.L_1 - .L_0)
	.align		4
.L_0:
        /*0004*/ 	.word	index@(_Z8distancePKiPfPKf)
        /*0008*/ 	.word	0x00000024


	//----- nvinfo : EIATTR_FRAME_SIZE
	.align		4
.L_1:
        /*000c*/ 	.byte	0x04, 0x11
        /*000e*/ 	.short	(.L_3 - .L_2)
	.align		4
.L_2:
        /*0010*/ 	.word	index@($_Z8distancePKiPfPKf$__internal_accurate_pow)
        /*0014*/ 	.word	0x00000000


	//----- nvinfo : EIATTR_FRAME_SIZE
	.align		4
.L_3:
        /*0018*/ 	.byte	0x04, 0x11
        /*001a*/ 	.short	(.L_5 - .L_4)
	.align		4
.L_4:
        /*001c*/ 	.word	index@(_Z8distancePKiPfPKf)
        /*0020*/ 	.word	0x00000000


	//----- nvinfo : EIATTR_MIN_STACK_SIZE
	.align		4
.L_5:
        /*0024*/ 	.byte	0x04, 0x12
        /*0026*/ 	.short	(.L_7 - .L_6)
	.align		4
.L_6:
        /*0028*/ 	.word	index@(_Z8distancePKiPfPKf)
        /*002c*/ 	.word	0x00000000
.L_7:


//--------------------- .nv.compat                --------------------------
	.section	.nv.compat,"",@"SHT_CUDA_COMPAT_INFO"
	.align	4
        /*0000*/ 	.byte	0x02, 0x09, 0x00, 0x00, 0x02, 0x02, 0x01, 0x00, 0x02, 0x05, 0x05, 0x00, 0x03, 0x07, 0x01, 0x01
        /*0010*/ 	.byte	0x02, 0x03, 0x00, 0x00, 0x02, 0x06, 0x01, 0x00, 0x04, 0x0b, 0x08, 0x00, 0x01, 0x00, 0x00, 0x00
        /*0020*/ 	.byte	0x00, 0x00, 0x00, 0x00


//--------------------- .nv.info._Z8distancePKiPfPKf --------------------------
	.section	.nv.info._Z8distancePKiPfPKf,"",@"SHT_CUDA_INFO"
	.sectionflags	@""
	.align	4


	//----- nvinfo : EIATTR_CUDA_API_VERSION
	.align		4
        /*0000*/ 	.byte	0x04, 0x37
        /*0002*/ 	.short	(.L_9 - .L_8)
.L_8:
        /*0004*/ 	.word	0x00000082


	//----- nvinfo : EIATTR_KPARAM_INFO
	.align		4
.L_9:
        /*0008*/ 	.byte	0x04, 0x17
        /*000a*/ 	.short	(.L_11 - .L_10)
.L_10:
        /*000c*/ 	.word	0x00000000
        /*0010*/ 	.short	0x0002
        /*0012*/ 	.short	0x0010
        /*0014*/ 	.byte	0x00, 0xf5, 0x21, 0x00


	//----- nvinfo : EIATTR_KPARAM_INFO
	.align		4
.L_11:
        /*0018*/ 	.byte	0x04, 0x17
        /*001a*/ 	.short	(.L_13 - .L_12)
.L_12:
        /*001c*/ 	.word	0x00000000
        /*0020*/ 	.short	0x0001
        /*0022*/ 	.short	0x0008
        /*0024*/ 	.byte	0x00, 0xf5, 0x21, 0x00


	//----- nvinfo : EIATTR_KPARAM_INFO
	.align		4
.L_13:
        /*0028*/ 	.byte	0x04, 0x17
        /*002a*/ 	.short	(.L_15 - .L_14)
.L_14:
        /*002c*/ 	.word	0x00000000
        /*0030*/ 	.short	0x0000
        /*0032*/ 	.short	0x0000
        /*0034*/ 	.byte	0x00, 0xf5, 0x21, 0x00


	//----- nvinfo : EIATTR_SPARSE_MMA_MASK
	.align		4
.L_15:
        /*0038*/ 	.byte	0x03, 0x50
        /*003a*/ 	.short	0x0000


	//----- nvinfo : EIATTR_MAXREG_COUNT
	.align		4
        /*003c*/ 	.byte	0x03, 0x1b
        /*003e*/ 	.short	0x00ff


	//----- nvinfo : EIATTR_MERCURY_ISA_VERSION
	.align		4
        /*0040*/ 	.byte	0x03, 0x5f
        /*0042*/ 	.short	0x0101


	//----- nvinfo : EIATTR_VRC_CTA_INIT_COUNT
	.align		4
        /*0044*/ 	.byte	0x02, 0x4a
	.zero		1
	.zero		1


	//----- nvinfo : EIATTR_EXIT_INSTR_OFFSETS
	.align		4
        /*0048*/ 	.byte	0x04, 0x1c
        /*004a*/ 	.short	(.L_17 - .L_16)


	//   ....[0]....
.L_16:
        /*004c*/ 	.word	0x00000060


	//   ....[1]....
        /*0050*/ 	.word	0x000007a0


	//----- nvinfo : EIATTR_CRS_STACK_SIZE
	.align		4
.L_17:
        /*0054*/ 	.byte	0x04, 0x1e
        /*0056*/ 	.short	(.L_19 - .L_18)
.L_18:
        /*0058*/ 	.word	0x00000000


	//----- nvinfo : EIATTR_CBANK_PARAM_SIZE
	.align		4
.L_19:
        /*005c*/ 	.byte	0x03, 0x19
        /*005e*/ 	.short	0x0018


	//----- nvinfo : EIATTR_PARAM_CBANK
	.align		4
        /*0060*/ 	.byte	0x04, 0x0a
        /*0062*/ 	.short	(.L_21 - .L_20)
	.align		4
.L_20:
        /*0064*/ 	.word	index@(.nv.constant0._Z8distancePKiPfPKf)
        /*0068*/ 	.short	0x0380
        /*006a*/ 	.short	0x0018


	//----- nvinfo : EIATTR_SW_WAR
	.align		4
.L_21:
        /*006c*/ 	.byte	0x04, 0x36
        /*006e*/ 	.short	(.L_23 - .L_22)
.L_22:
        /*0070*/ 	.word	0x00000008
.L_23:


//--------------------- .nv.callgraph             --------------------------
	.section	.nv.callgraph,"",@"SHT_CUDA_CALLGRAPH"
	.align	4
	.sectionentsize	8
	.align		4
        /*0000*/ 	.word	0x00000000
	.align		4
        /*0004*/ 	.word	0xffffffff
	.align		4
        /*0008*/ 	.word	0x00000000
	.align		4
        /*000c*/ 	.word	0xfffffffe
	.align		4
        /*0010*/ 	.word	0x00000000
	.align		4
        /*0014*/ 	.word	0xfffffffd
	.align		4
        /*0018*/ 	.word	0x00000000
	.align		4
        /*001c*/ 	.word	0xfffffffc


//--------------------- .text._Z8distancePKiPfPKf --------------------------
	.section	.text._Z8distancePKiPfPKf,"ax",@progbits
	.align	128
        .global         _Z8distancePKiPfPKf
        .type           _Z8distancePKiPfPKf,@function
        .size           _Z8distancePKiPfPKf,(.L_x_14 - _Z8distancePKiPfPKf)
        .other          _Z8distancePKiPfPKf,@"STO_CUDA_ENTRY STV_DEFAULT"
_Z8distancePKiPfPKf:
.text._Z8distancePKiPfPKf:
[----:B------:R-:W-:Y:S01]  /*0000*/  LDC R1, c[0x0][0x37c] ;  /* 0x0000df00ff017b82 */ /* 0x000fe20000000800 */
[----:B------:R-:W0:Y:S07]  /*0010*/  S2R R3, SR_TID.X ;  /* 0x0000000000037919 */ /* 0x000e2e0000002100 */
[----:B------:R-:W0:Y:S08]  /*0020*/  S2UR UR4, SR_CTAID.X ;  /* 0x00000000000479c3 */ /* 0x000e300000002500 */
[----:B------:R-:W0:Y:S02]  /*0030*/  LDC R0, c[0x0][0x360] ;  /* 0x0000d800ff007b82 */ /* 0x000e240000000800 */
[----:B0-----:R-:W-:-:S05]  /*0040*/  IMAD R0, R0, UR4, R3 ;  /* 0x0000000400007c24 */ /* 0x001fca000f8e0203 */
[----:B------:R-:W-:-:S13]  /*0050*/  ISETP.GT.U32.AND P0, PT, R0, 0x13, PT ;  /* 0x000000130000780c */ /* 0x000fda0003f04070 */
[----:B------:R-:W-:Y:S05]  /*0060*/  @P0 EXIT ;  /* 0x000000000000094d */ /* 0x000fea0003800000 */
[----:B------:R-:W0:Y:S01]  /*0070*/  LDC.64 R2, c[0x0][0x388] ;  /* 0x0000e200ff027b82 */ /* 0x000e220000000a00 */
[----:B------:R-:W1:Y:S01]  /*0080*/  LDCU.64 UR4, c[0x0][0x390] ;  /* 0x00007200ff0477ac */ /* 0x000e620008000a00 */
[----:B------:R-:W-:Y:S01]  /*0090*/  IMAD.SHL.U32 R5, R0, 0x8, RZ ;  /* 0x0000000800057824 */ /* 0x000fe200078e00ff */
[----:B------:R-:W2:Y:S05]  /*00a0*/  LDCU.64 UR6, c[0x0][0x358] ;  /* 0x00006b00ff0677ac */ /* 0x000eaa0008000a00 */
[----:B------:R-:W3:Y:S01]  /*00b0*/  LDC.64 R30, c[0x0][0x380] ;  /* 0x0000e000ff1e7b82 */ /* 0x000ee20000000a00 */
[----:B-1----:R-:W-:-:S04]  /*00c0*/  UIADD3 UR4, UP0, UPT, UR4, 0x4, URZ ;  /* 0x0000000404047890 */ /* 0x002fc8000ff1e0ff */
[----:B------:R-:W-:Y:S01]  /*00d0*/  UIADD3.X UR5, UPT, UPT, URZ, UR5, URZ, UP0, !UPT ;  /* 0x00000005ff057290 */ /* 0x000fe200087fe4ff */
[----:B0-----:R-:W-:-:S04]  /*00e0*/  IMAD.WIDE.U32 R2, R5, 0x4, R2 ;  /* 0x0000000405027825 */ /* 0x001fc800078e0002 */
[----:B------:R-:W-:Y:S02]  /*00f0*/  IMAD R5, R0, 0x3, RZ ;  /* 0x0000000300057824 */ /* 0x000fe400078e02ff */
[----:B------:R-:W-:Y:S01]  /*0100*/  IMAD.U32 R4, RZ, RZ, UR4 ;  /* 0x00000004ff047e24 */ /* 0x000fe2000f8e00ff */
[----:B------:R-:W-:Y:S01]  /*0110*/  UMOV UR4, URZ ;  /* 0x000000ff00047c82 */ /* 0x000fe20008000000 */
[----:B---3--:R-:W-:-:S04]  /*0120*/  IMAD.WIDE.U32 R30, R5, 0x4, R30 ;  /* 0x00000004051e7825 */ /* 0x008fc800078e001e */
[----:B--2---:R-:W-:-:S07]  /*0130*/  IMAD.U32 R5, RZ, RZ, UR5 ;  /* 0x00000005ff057e24 */ /* 0x004fce000f8e00ff */
.L_x_11:
[----:B------:R-:W2:Y:S04]  /*0140*/  LDG.E R0, desc[UR6][R30.64] ;  /* 0x000000061e007981 */ /* 0x000ea8000c1e1900 */
[----:B0-----:R-:W3:Y:S01]  /*0150*/  LDG.E R7, desc[UR6][R4.64+-0x4] ;  /* 0xfffffc0604077981 */ /* 0x001ee2000c1e1900 */
[----:B------:R-:W-:Y:S01]  /*0160*/  BSSY.RECONVERGENT B0, `(.L_x_0) ;  /* 0x0000007000007945 */ /* 0x000fe20003800200 */
[----:B--2---:R-:W-:-:S05]  /*0170*/  I2FP.F32.S32 R0, R0 ;  /* 0x0000000000007245 */ /* 0x004fca0000201400 */
[----:B---3--:R-:W-:Y:S01]  /*0180*/  FADD R6, R0, -R7 ;  /* 0x8000000700067221 */ /* 0x008fe20000000000 */
[----:B------:R-:W-:-:S03]  /*0190*/  MOV R0, 0x1d0 ;  /* 0x000001d000007802 */ /* 0x000fc60000000f00 */
[----:B------:R-:W0:Y:S02]  /*01a0*/  F2F.F64.F32 R32, R6 ;  /* 0x0000000600207310 */ /* 0x000e240000201800 */
[----:B0-----:R-:W-:-:S11]  /*01b0*/  DADD R20, -RZ, |R32| ;  /* 0x00000000ff147229 */ /* 0x001fd60000000520 */
[----:B------:R-:W-:Y:S05]  /*01c0*/  CALL.REL.NOINC `($_Z8distancePKiPfPKf$__internal_accurate_pow) ;  /* 0x0000000400787944 */ /* 0x000fea0003c00000 */
[----:B------:R-:W-:Y:S05]  /*01d0*/  BSYNC.RECONVERGENT B0 ;  /* 0x0000000000007941 */ /* 0x000fea0003800200 */
.L_x_0:
[----:B------:R-:W2:Y:S04]  /*01e0*/  LDG.E R0, desc[UR6][R30.64+0x4] ;  /* 0x000004061e007981 */ /* 0x000ea8000c1e1900 */
[----:B------:R-:W3:Y:S01]  /*01f0*/  LDG.E R7, desc[UR6][R4.64] ;  /* 0x0000000604077981 */ /* 0x000ee2000c1e1900 */
[----:B------:R-:W-:Y:S01]  /*0200*/  DADD R10, R32, 2 ;  /* 0x40000000200a7429 */ /* 0x000fe20000000000 */
[----:B------:R-:W-:Y:S01]  /*0210*/  FSETP.NEU.AND P0, PT, R6, RZ, PT ;  /* 0x000000ff0600720b */ /* 0x000fe20003f0d000 */
[----:B------:R-:W-:Y:S03]  /*0220*/  BSSY.RECONVERGENT B0, `(.L_x_1) ;  /* 0x0000010000007945 */ /* 0x000fe60003800200 */
[----:B------:R-:W-:-:S02]  /*0230*/  FSEL R12, R12, RZ, P0 ;  /* 0x000000ff0c0c7208 */ /* 0x000fc40000000000 */
[----:B------:R-:W-:-:S03]  /*0240*/  FSEL R13, R14, RZ, P0 ;  /* 0x000000ff0e0d7208 */ /* 0x000fc60000000000 */
[----:B------:R-:W-:-:S04]  /*0250*/  LOP3.LUT R10, R11, 0x7ff00000, RZ, 0xc0, !PT ;  /* 0x7ff000000b0a7812 */ /* 0x000fc800078ec0ff */
[----:B------:R-:W-:Y:S02]  /*0260*/  ISETP.NE.AND P1, PT, R10, 0x7ff00000, PT ;  /* 0x7ff000000a00780c */ /* 0x000fe40003f25270 */
[----:B--2---:R-:W-:-:S05]  /*0270*/  I2FP.F32.S32 R0, R0 ;  /* 0x0000000000007245 */ /* 0x004fca0000201400 */
[----:B---3--:R-:W-:-:S04]  /*0280*/  FADD R26, R0, -R7 ;  /* 0x80000007001a7221 */ /* 0x008fc80000000000 */
[----:B------:R-:W0:Y:S02]  /*0290*/  F2F.F64.F32 R8, R26 ;  /* 0x0000001a00087310 */ /* 0x000e240000201800 */
[----:B0-----:R-:W-:Y:S01]  /*02a0*/  DADD R20, -RZ, |R8| ;  /* 0x00000000ff147229 */ /* 0x001fe20000000508 */
[----:B------:R-:W-:Y:S10]  /*02b0*/  @P1 BRA `(.L_x_2) ;  /* 0x0000000000181947 */ /* 0x000ff40003800000 */
[----:B------:R-:W-:-:S13]  /*02c0*/  FSETP.NAN.AND P0, PT, R6, R6, PT ;  /* 0x000000060600720b */ /* 0x000fda0003f08000 */
[----:B------:R-:W-:Y:S01]  /*02d0*/  @P0 DADD R12, R32, 2 ;  /* 0x40000000200c0429 */ /* 0x000fe20000000000 */
[----:B------:R-:W-:Y:S10]  /*02e0*/  @P0 BRA `(.L_x_2) ;  /* 0x00000000000c0947 */ /* 0x000ff40003800000 */
[----:B------:R-:W-:-:S14]  /*02f0*/  DSETP.NEU.AND P0, PT, |R32|, +INF , PT ;  /* 0x7ff000002000742a */ /* 0x000fdc0003f0d200 */
[----:B------:R-:W-:Y:S02]  /*0300*/  @!P0 IMAD.MOV.U32 R12, RZ, RZ, 0x0 ;  /* 0x00000000ff0c8424 */ /* 0x000fe400078e00ff */
[----:B------:R-:W-:-:S07]  /*0310*/  @!P0 IMAD.MOV.U32 R13, RZ, RZ, 0x7ff00000 ;  /* 0x7ff00000ff0d8424 */ /* 0x000fce00078e00ff */
.L_x_2:
[----:B------:R-:W-:Y:S05]  /*0320*/  BSYNC.RECONVERGENT B0 ;  /* 0x0000000000007941 */ /* 0x000fea0003800200 */
.L_x_1:
[----:B------:R-:W-:Y:S01]  /*0330*/  DADD R12, RZ, R12 ;  /* 0x00000000ff0c7229 */ /* 0x000fe2000000000c */
[----:B------:R-:W-:Y:S01]  /*0340*/  FSETP.NEU.AND P0, PT, R6, 1, PT ;  /* 0x3f8000000600780b */ /* 0x000fe20003f0d000 */
[----:B------:R-:W-:Y:S01]  /*0350*/  BSSY.RECONVERGENT B0, `(.L_x_3) ;  /* 0x0000005000007945 */ /* 0x000fe20003800200 */
[----:B------:R-:W-:-:S07]  /*0360*/  MOV R0, 0x3a0 ;  /* 0x000003a000007802 */ /* 0x000fce0000000f00 */
[----:B------:R-:W-:Y:S02]  /*0370*/  FSEL R6, R12, RZ, P0 ;  /* 0x000000ff0c067208 */ /* 0x000fe40000000000 */
[----:B------:R-:W-:-:S07]  /*0380*/  FSEL R7, R13, 1.875, P0 ;  /* 0x3ff000000d077808 */ /* 0x000fce0000000000 */
[----:B------:R-:W-:Y:S05]  /*0390*/  CALL.REL.NOINC `($_Z8distancePKiPfPKf$__internal_accurate_pow) ;  /* 0x0000000400047944 */ /* 0x000fea0003c00000 */
[----:B------:R-:W-:Y:S05]  /*03a0*/  BSYNC.RECONVERGENT B0 ;  /* 0x0000000000007941 */ /* 0x000fea0003800200 */
.L_x_3:
[----:B------:R-:W-:Y:S01]  /*03b0*/  DADD R10, R8, 2 ;  /* 0x40000000080a7429 */ /* 0x000fe20000000000 */
[----:B------:R-:W-:Y:S01]  /*03c0*/  FSETP.NEU.AND P0, PT, R26, RZ, PT ;  /* 0x000000ff1a00720b */ /* 0x000fe20003f0d000 */
[----:B------:R-:W-:Y:S03]  /*03d0*/  BSSY.RECONVERGENT B0, `(.L_x_4) ;  /* 0x000000e000007945 */ /* 0x000fe60003800200 */
[----:B------:R-:W-:Y:S02]  /*03e0*/  FSEL R12, R12, RZ, P0 ;  /* 0x000000ff0c0c7208 */ /* 0x000fe40000000000 */
[----:B------:R-:W-:-:S03]  /*03f0*/  FSEL R13, R14, RZ, P0 ;  /* 0x000000ff0e0d7208 */ /* 0x000fc60000000000 */
[----:B------:R-:W-:-:S04]  /*0400*/  LOP3.LUT R10, R11, 0x7ff00000, RZ, 0xc0, !PT ;  /* 0x7ff000000b0a7812 */ /* 0x000fc800078ec0ff */
[----:B------:R-:W-:-:S13]  /*0410*/  ISETP.NE.AND P1, PT, R10, 0x7ff00000, PT ;  /* 0x7ff000000a00780c */ /* 0x000fda0003f25270 */
[----:B------:R-:W-:Y:S05]  /*0420*/  @P1 BRA `(.L_x_5) ;  /* 0x0000000000201947 */ /* 0x000fea0003800000 */
[----:B------:R-:W-:-:S13]  /*0430*/  FSETP.NAN.AND P0, PT, R26, R26, PT ;  /* 0x0000001a1a00720b */ /* 0x000fda0003f08000 */
[----:B------:R-:W-:Y:S05]  /*0440*/  @P0 BRA `(.L_x_6) ;  /* 0x0000000000140947 */ /* 0x000fea0003800000 */
[----:B------:R-:W-:-:S14]  /*0450*/  DSETP.NEU.AND P0, PT, |R8|, +INF , PT ;  /* 0x7ff000000800742a */ /* 0x000fdc0003f0d200 */
[----:B------:R-:W-:Y:S05]  /*0460*/  @P0 BRA `(.L_x_5) ;  /* 0x0000000000100947 */ /* 0x000fea0003800000 */
[----:B------:R-:W-:Y:S02]  /*0470*/  IMAD.MOV.U32 R12, RZ, RZ, 0x0 ;  /* 0x00000000ff0c7424 */ /* 0x000fe400078e00ff */
[----:B------:R-:W-:Y:S01]  /*0480*/  IMAD.MOV.U32 R13, RZ, RZ, 0x7ff00000 ;  /* 0x7ff00000ff0d7424 */ /* 0x000fe200078e00ff */
[----:B------:R-:W-:Y:S06]  /*0490*/  BRA `(.L_x_5) ;  /* 0x0000000000047947 */ /* 0x000fec0003800000 */
.L_x_6:
[----:B------:R-:W-:-:S11]  /*04a0*/  DADD R12, R8, 2 ;  /* 0x40000000080c7429 */ /* 0x000fd60000000000 */
.L_x_5:
[----:B------:R-:W-:Y:S05]  /*04b0*/  BSYNC.RECONVERGENT B0 ;  /* 0x0000000000007941 */ /* 0x000fea0003800200 */
.L_x_4:
[----:B------:R-:W2:Y:S04]  /*04c0*/  LDG.E R0, desc[UR6][R30.64+0x8] ;  /* 0x000008061e007981 */ /* 0x000ea8000c1e1900 */
[----:B------:R-:W3:Y:S01]  /*04d0*/  LDG.E R27, desc[UR6][R4.64+0x4] ;  /* 0x00000406041b7981 */ /* 0x000ee2000c1e1900 */
[----:B------:R-:W-:Y:S01]  /*04e0*/  FSETP.NEU.AND P0, PT, R26, 1, PT ;  /* 0x3f8000001a00780b */ /* 0x000fe20003f0d000 */
[----:B------:R-:W-:Y:S03]  /*04f0*/  BSSY.RECONVERGENT B0, `(.L_x_7) ;  /* 0x000000a000007945 */ /* 0x000fe60003800200 */
[----:B------:R-:W-:Y:S02]  /*0500*/  FSEL R10, R12, RZ, P0 ;  /* 0x000000ff0c0a7208 */ /* 0x000fe40000000000 */
[----:B------:R-:W-:-:S06]  /*0510*/  FSEL R11, R13, 1.875, P0 ;  /* 0x3ff000000d0b7808 */ /* 0x000fcc0000000000 */
[----:B------:R-:W-:Y:S01]  /*0520*/  DADD R6, R6, R10 ;  /* 0x0000000006067229 */ /* 0x000fe2000000000a */
[----:B--2---:R-:W-:-:S05]  /*0530*/  I2FP.F32.S32 R0, R0 ;  /* 0x0000000000007245 */ /* 0x004fca0000201400 */
[----:B---3--:R-:W-:Y:S01]  /*0540*/  FADD R27, R0, -R27 ;  /* 0x8000001b001b7221 */ /* 0x008fe20000000000 */
[----:B------:R-:W-:-:S03]  /*0550*/  MOV R0, 0x590 ;  /* 0x0000059000007802 */ /* 0x000fc60000000f00 */
[----:B------:R-:W0:Y:S02]  /*0560*/  F2F.F64.F32 R8, R27 ;  /* 0x0000001b00087310 */ /* 0x000e240000201800 */
[----:B0-----:R-:W-:-:S11]  /*0570*/  DADD R20, -RZ, |R8| ;  /* 0x00000000ff147229 */ /* 0x001fd60000000508 */
[----:B------:R-:W-:Y:S05]  /*0580*/  CALL.REL.NOINC `($_Z8distancePKiPfPKf$__internal_accurate_pow) ;  /* 0x0000000000887944 */ /* 0x000fea0003c00000 */
[----:B------:R-:W-:Y:S05]  /*0590*/  BSYNC.RECONVERGENT B0 ;  /* 0x0000000000007941 */ /* 0x000fea0003800200 */
.L_x_7:
        /* <DEDUP_REMOVED lines=15> */
.L_x_10:
[----:B------:R-:W-:-:S11]  /*0690*/  DADD R12, R8, 2 ;  /* 0x40000000080c7429 */ /* 0x000fd60000000000 */
.L_x_9:
[----:B------:R-:W-:Y:S05]  /*06a0*/  BSYNC.RECONVERGENT B0 ;  /* 0x0000000000007941 */ /* 0x000fea0003800200 */
.L_x_8:
[----:B------:R-:W-:Y:S01]  /*06b0*/  FSETP.NEU.AND P0, PT, R27, 1, PT ;  /* 0x3f8000001b00780b */ /* 0x000fe20003f0d000 */
[----:B------:R-:W-:-:S03]  /*06c0*/  UIADD3 UR4, UPT, UPT, UR4, 0x1, URZ ;  /* 0x0000000104047890 */ /* 0x000fc6000fffe0ff */
[----:B------:R-:W-:Y:S01]  /*06d0*/  FSEL R8, R12, RZ, P0 ;  /* 0x000000ff0c087208 */ /* 0x000fe20000000000 */
[----:B------:R-:W-:Y:S01]  /*06e0*/  UISETP.NE.AND UP0, UPT, UR4, 0x8, UPT ;  /* 0x000000080400788c */ /* 0x000fe2000bf05270 */
[----:B------:R-:W-:Y:S02]  /*06f0*/  FSEL R9, R13, 1.875, P0 ;  /* 0x3ff000000d097808 */ /* 0x000fe40000000000 */
[----:B------:R-:W-:-:S04]  /*0700*/  IADD3 R4, P0, PT, R4, 0xc, RZ ;  /* 0x0000000c04047810 */ /* 0x000fc80007f1e0ff */
[----:B------:R-:W-:Y:S01]  /*0710*/  DADD R6, R6, R8 ;  /* 0x0000000006067229 */ /* 0x000fe20000000008 */
[----:B------:R-:W-:-:S05]  /*0720*/  IMAD.X R5, RZ, RZ, R5, P0 ;  /* 0x000000ffff057224 */ /* 0x000fca00000e0605 */
[----:B------:R0:W1:Y:S02]  /*0730*/  F2F.F32.F64 R9, R6 ;  /* 0x0000000600097310 */ /* 0x0000640000301000 */
[----:B0-----:R-:W-:Y:S01]  /*0740*/  IMAD.MOV.U32 R6, RZ, RZ, R2 ;  /* 0x000000ffff067224 */ /* 0x001fe200078e0002 */
[----:B------:R-:W-:Y:S01]  /*0750*/  IADD3 R2, P1, PT, R2, 0x4, RZ ;  /* 0x0000000402027810 */ /* 0x000fe20007f3e0ff */
[----:B------:R-:W-:-:S04]  /*0760*/  IMAD.MOV.U32 R7, RZ, RZ, R3 ;  /* 0x000000ffff077224 */ /* 0x000fc800078e0003 */
[----:B------:R-:W-:Y:S01]  /*0770*/  IMAD.X R3, RZ, RZ, R3, P1 ;  /* 0x000000ffff037224 */ /* 0x000fe200008e0603 */
[----:B-1----:R0:W-:Y:S01]  /*0780*/  STG.E desc[UR6][R6.64], R9 ;  /* 0x0000000906007986 */ /* 0x0021e2000c101906 */
[----:B------:R-:W-:Y:S06]  /*0790*/  BRA.U UP0, `(.L_x_11) ;  /* 0xfffffff900687547 */ /* 0x000fec000b83ffff */
[----:B------:R-:W-:Y:S05]  /*07a0*/  EXIT ;  /* 0x000000000000794d */ /* 0x000fea0003800000 */
        .type           $_Z8distancePKiPfPKf$__internal_accurate_pow,@function
        .size           $_Z8distancePKiPfPKf$__internal_accurate_pow,(.L_x_14 - $_Z8distancePKiPfPKf$__internal_accurate_pow)
$_Z8distancePKiPfPKf$__internal_accurate_pow:
[----:B------:R-:W-:Y:S01]  /*07b0*/  ISETP.GT.U32.AND P0, PT, R21, 0xfffff, PT ;  /* 0x000fffff1500780c */ /* 0x000fe20003f04070 */
[--C-:B------:R-:W-:Y:S01]  /*07c0*/  IMAD.MOV.U32 R10, RZ, RZ, R21.reuse ;  /* 0x000000ffff0a7224 */ /* 0x100fe200078e0015 */
[----:B------:R-:W-:Y:S01]  /*07d0*/  UMOV UR8, 0x7d2cafe2 ;  /* 0x7d2cafe200087882 */ /* 0x000fe20000000000 */
[----:B------:R-:W-:Y:S01]  /*07e0*/  IMAD.MOV.U32 R12, RZ, RZ, R20 ;  /* 0x000000ffff0c7224 */ /* 0x000fe200078e0014 */
[----:B------:R-:W-:Y:S01]  /*07f0*/  UMOV UR9, 0x3eb0f5ff ;  /* 0x3eb0f5ff00097882 */ /* 0x000fe20000000000 */
[----:B------:R-:W-:Y:S01]  /*0800*/  IMAD.MOV.U32 R14, RZ, RZ, 0x41ad3b5a ;  /* 0x41ad3b5aff0e7424 */ /* 0x000fe200078e00ff */
[----:B------:R-:W-:Y:S01]  /*0810*/  SHF.R.U32.HI R28, RZ, 0x14, R21 ;  /* 0x00000014ff1c7819 */ /* 0x000fe20000011615 */
[----:B------:R-:W-:Y:S01]  /*0820*/  IMAD.MOV.U32 R15, RZ, RZ, 0x3ed0f5d2 ;  /* 0x3ed0f5d2ff0f7424 */ /* 0x000fe200078e00ff */
[----:B------:R-:W-:Y:S01]  /*0830*/  UMOV UR10, 0x3b39803f ;  /* 0x3b39803f000a7882 */ /* 0x000fe20000000000 */
[----:B------:R-:W-:-:S04]  /*0840*/  UMOV UR11, 0x3c7abc9e ;  /* 0x3c7abc9e000b7882 */ /* 0x000fc80000000000 */
[----:B------:R-:W-:-:S10]  /*0850*/  @!P0 DMUL R22, R20, 1.80143985094819840000e+16 ;  /* 0x4350000014168828 */ /* 0x000fd40000000000 */
[----:B------:R-:W-:Y:S01]  /*0860*/  @!P0 IMAD.MOV.U32 R10, RZ, RZ, R23 ;  /* 0x000000ffff0a8224 */ /* 0x000fe200078e0017 */
[----:B------:R-:W-:Y:S01]  /*0870*/  @!P0 LEA.HI R28, R23, 0xffffffca, RZ, 0xc ;  /* 0xffffffca171c8811 */ /* 0x000fe200078f60ff */
[----:B------:R-:W-:-:S03]  /*0880*/  @!P0 IMAD.MOV.U32 R12, RZ, RZ, R22 ;  /* 0x000000ffff0c8224 */ /* 0x000fc600078e0016 */
[----:B------:R-:W-:-:S04]  /*0890*/  LOP3.LUT R10, R10, 0x800fffff, RZ, 0xc0, !PT ;  /* 0x800fffff0a0a7812 */ /* 0x000fc800078ec0ff */
[----:B------:R-:W-:Y:S01]  /*08a0*/  LOP3.LUT R13, R10, 0x3ff00000, RZ, 0xfc, !PT ;  /* 0x3ff000000a0d7812 */ /* 0x000fe200078efcff */
[----:B------:R-:W-:-:S03]  /*08b0*/  IMAD.MOV.U32 R10, RZ, RZ, RZ ;  /* 0x000000ffff0a7224 */ /* 0x000fc600078e00ff */
[----:B------:R-:W-:-:S13]  /*08c0*/  ISETP.GE.U32.AND P1, PT, R13, 0x3ff6a09f, PT ;  /* 0x3ff6a09f0d00780c */ /* 0x000fda0003f26070 */
[----:B------:R-:W-:-:S04]  /*08d0*/  @P1 VIADD R11, R13, 0xfff00000 ;  /* 0xfff000000d0b1836 */ /* 0x000fc80000000000 */
[----:B------:R-:W-:-:S06]  /*08e0*/  @P1 IMAD.MOV.U32 R13, RZ, RZ, R11 ;  /* 0x000000ffff0d1224 */ /* 0x000fcc00078e000b */
[C---:B------:R-:W-:Y:S02]  /*08f0*/  DADD R18, R12.reuse, 1 ;  /* 0x3ff000000c127429 */ /* 0x040fe40000000000 */
[----:B------:R-:W-:-:S04]  /*0900*/  DADD R12, R12, -1 ;  /* 0xbff000000c0c7429 */ /* 0x000fc80000000000 */
[----:B------:R-:W0:Y:S02]  /*0910*/  MUFU.RCP64H R11, R19 ;  /* 0x00000013000b7308 */ /* 0x000e240000001800 */
[----:B0-----:R-:W-:-:S08]  /*0920*/  DFMA R16, -R18, R10, 1 ;  /* 0x3ff000001210742b */ /* 0x001fd0000000010a */
[----:B------:R-:W-:-:S08]  /*0930*/  DFMA R16, R16, R16, R16 ;  /* 0x000000101010722b */ /* 0x000fd00000000010 */
[----:B------:R-:W-:-:S08]  /*0940*/  DFMA R16, R10, R16, R10 ;  /* 0x000000100a10722b */ /* 0x000fd0000000000a */
[----:B------:R-:W-:-:S08]  /*0950*/  DMUL R10, R12, R16 ;  /* 0x000000100c0a7228 */ /* 0x000fd00000000000 */
[----:B------:R-:W-:-:S08]  /*0960*/  DFMA R10, R12, R16, R10 ;  /* 0x000000100c0a722b */ /* 0x000fd0000000000a */
[----:B------:R-:W-:-:S08]  /*0970*/  DMUL R24, R10, R10 ;  /* 0x0000000a0a187228 */ /* 0x000fd00000000000 */
[----:B------:R-:W-:Y:S01]  /*0980*/  DFMA R14, R24, UR8, R14 ;  /* 0x00000008180e7c2b */ /* 0x000fe2000800000e */
[----:B------:R-:W-:Y:S01]  /*0990*/  UMOV UR8, 0x75488a3f ;  /* 0x75488a3f00087882 */ /* 0x000fe20000000000 */
[----:B------:R-:W-:-:S06]  /*09a0*/  UMOV UR9, 0x3ef3b20a ;  /* 0x3ef3b20a00097882 */ /* 0x000fcc0000000000 */
[----:B------:R-:W-:Y:S01]  /*09b0*/  DFMA R18, R24, R14, UR8 ;  /* 0x0000000818127e2b */ /* 0x000fe2000800000e */
[----:B------:R-:W-:Y:S01]  /*09c0*/  UMOV UR8, 0xe4faecd5 ;  /* 0xe4faecd500087882 */ /* 0x000fe20000000000 */
[----:B------:R-:W-:Y:S01]  /*09d0*/  UMOV UR9, 0x3f1745cd ;  /* 0x3f1745cd00097882 */ /* 0x000fe20000000000 */
[----:B------:R-:W-:-:S05]  /*09e0*/  DADD R14, R12, -R10 ;  /* 0x000000000c0e7229 */ /* 0x000fca000000080a */
[----:B------:R-:W-:Y:S01]  /*09f0*/  DFMA R18, R24, R18, UR8 ;  /* 0x0000000818127e2b */ /* 0x000fe20008000012 */
[----:B------:R-:W-:Y:S01]  /*0a00*/  UMOV UR8, 0x258a578b ;  /* 0x258a578b00087882 */ /* 0x000fe20000000000 */
[----:B------:R-:W-:Y:S01]  /*0a10*/  UMOV UR9, 0x3f3c71c7 ;  /* 0x3f3c71c700097882 */ /* 0x000fe20000000000 */
[----:B------:R-:W-:-:S05]  /*0a20*/  DADD R14, R14, R14 ;  /* 0x000000000e0e7229 */ /* 0x000fca000000000e */
[----:B------:R-:W-:Y:S01]  /*0a30*/  DFMA R18, R24, R18, UR8 ;  /* 0x0000000818127e2b */ /* 0x000fe20008000012 */
[----:B------:R-:W-:Y:S01]  /*0a40*/  UMOV UR8, 0x9242b910 ;  /* 0x9242b91000087882 */ /* 0x000fe20000000000 */
[----:B------:R-:W-:Y:S01]  /*0a50*/  UMOV UR9, 0x3f624924 ;  /* 0x3f62492400097882 */ /* 0x000fe20000000000 */
[----:B------:R-:W-:-:S05]  /*0a60*/  DFMA R14, R12, -R10, R14 ;  /* 0x8000000a0c0e722b */ /* 0x000fca000000000e */
[----:B------:R-:W-:Y:S01]  /*0a70*/  DFMA R18, R24, R18, UR8 ;  /* 0x0000000818127e2b */ /* 0x000fe20008000012 */
[----:B------:R-:W-:Y:S01]  /*0a80*/  UMOV UR8, 0x99999dfb ;  /* 0x99999dfb00087882 */ /* 0x000fe20000000000 */
[----:B------:R-:W-:Y:S01]  /*0a90*/  UMOV UR9, 0x3f899999 ;  /* 0x3f89999900097882 */ /* 0x000fe20000000000 */
[----:B------:R-:W-:-:S05]  /*0aa0*/  DMUL R14, R16, R14 ;  /* 0x0000000e100e7228 */ /* 0x000fca0000000000 */
[----:B------:R-:W-:Y:S01]  /*0ab0*/  DFMA R18, R24, R18, UR8 ;  /* 0x0000000818127e2b */ /* 0x000fe20008000012 */
[----:B------:R-:W-:Y:S01]  /*0ac0*/  UMOV UR8, 0x55555555 ;  /* 0x5555555500087882 */ /* 0x000fe20000000000 */
[----:B------:R-:W-:-:S03]  /*0ad0*/  UMOV UR9, 0x3fb55555 ;  /* 0x3fb5555500097882 */ /* 0x000fc60000000000 */
[----:B------:R-:W-:Y:S02]  /*0ae0*/  VIADD R21, R15, 0x100000 ;  /* 0x001000000f157836 */ /* 0x000fe40000000000 */
[----:B------:R-:W-:Y:S01]  /*0af0*/  IMAD.MOV.U32 R20, RZ, RZ, R14 ;  /* 0x000000ffff147224 */ /* 0x000fe200078e000e */
[----:B------:R-:W-:-:S08]  /*0b00*/  DFMA R12, R24, R18, UR8 ;  /* 0x00000008180c7e2b */ /* 0x000fd00008000012 */
[----:B------:R-:W-:Y:S01]  /*0b10*/  DADD R16, -R12, UR8 ;  /* 0x000000080c107e29 */ /* 0x000fe20008000100 */
[----:B------:R-:W-:Y:S01]  /*0b20*/  UMOV UR8, 0xb9e7b0 ;  /* 0x00b9e7b000087882 */ /* 0x000fe20000000000 */
[----:B------:R-:W-:-:S06]  /*0b30*/  UMOV UR9, 0x3c46a4cb ;  /* 0x3c46a4cb00097882 */ /* 0x000fcc0000000000 */
[----:B------:R-:W-:Y:S02]  /*0b40*/  DFMA R16, R24, R18, R16 ;  /* 0x000000121810722b */ /* 0x000fe40000000010 */
[----:B------:R-:W-:-:S06]  /*0b50*/  DMUL R18, R10, R10 ;  /* 0x0000000a0a127228 */ /* 0x000fcc0000000000 */
[----:B------:R-:W-:Y:S01]  /*0b60*/  DADD R16, R16, -UR8 ;  /* 0x8000000810107e29 */ /* 0x000fe20008000000 */
[----:B------:R-:W-:Y:S01]  /*0b70*/  UMOV UR8, 0x80000000 ;  /* 0x8000000000087882 */ /* 0x000fe20000000000 */
[----:B------:R-:W-:Y:S01]  /*0b80*/  DFMA R22, R10, R10, -R18 ;  /* 0x0000000a0a16722b */ /* 0x000fe20000000812 */
[----:B------:R-:W-:-:S07]  /*0b90*/  UMOV UR9, 0x43300000 ;  /* 0x4330000000097882 */ /* 0x000fce0000000000 */
[C---:B------:R-:W-:Y:S02]  /*0ba0*/  DFMA R20, R10.reuse, R20, R22 ;  /* 0x000000140a14722b */ /* 0x040fe40000000016 */
[----:B------:R-:W-:-:S08]  /*0bb0*/  DMUL R22, R10, R18 ;  /* 0x000000120a167228 */ /* 0x000fd00000000000 */
[----:B------:R-:W-:-:S08]  /*0bc0*/  DFMA R24, R10, R18, -R22 ;  /* 0x000000120a18722b */ /* 0x000fd00000000816 */
[----:B------:R-:W-:Y:S02]  /*0bd0*/  DFMA R24, R14, R18, R24 ;  /* 0x000000120e18722b */ /* 0x000fe40000000018 */
[----:B------:R-:W-:-:S06]  /*0be0*/  DADD R18, R12, R16 ;  /* 0x000000000c127229 */ /* 0x000fcc0000000010 */
[----:B------:R-:W-:Y:S02]  /*0bf0*/  DFMA R20, R10, R20, R24 ;  /* 0x000000140a14722b */ /* 0x000fe40000000018 */
[----:B------:R-:W-:-:S08]  /*0c00*/  DADD R24, R12, -R18 ;  /* 0x000000000c187229 */ /* 0x000fd00000000812 */
[----:B------:R-:W-:Y:S02]  /*0c10*/  DADD R24, R16, R24 ;  /* 0x0000000010187229 */ /* 0x000fe40000000018 */
[----:B------:R-:W-:-:S08]  /*0c20*/  DMUL R16, R18, R22 ;  /* 0x0000001612107228 */ /* 0x000fd00000000000 */
[----:B------:R-:W-:-:S08]  /*0c30*/  DFMA R12, R18, R22, -R16 ;  /* 0x00000016120c722b */ /* 0x000fd00000000810 */
[----:B------:R-:W-:-:S08]  /*0c40*/  DFMA R12, R18, R20, R12 ;  /* 0x00000014120c722b */ /* 0x000fd0000000000c */
[----:B------:R-:W-:-:S08]  /*0c50*/  DFMA R24, R24, R22, R12 ;  /* 0x000000161818722b */ /* 0x000fd0000000000c */
[----:B------:R-:W-:-:S08]  /*0c60*/  DADD R18, R16, R24 ;  /* 0x0000000010127229 */ /* 0x000fd00000000018 */
[--C-:B------:R-:W-:Y:S02]  /*0c70*/  DADD R12, R10, R18.reuse ;  /* 0x000000000a0c7229 */ /* 0x100fe40000000012 */
[----:B------:R-:W-:-:S06]  /*0c80*/  DADD R16, R16, -R18 ;  /* 0x0000000010107229 */ /* 0x000fcc0000000812 */
[----:B------:R-:W-:Y:S02]  /*0c90*/  DADD R10, R10, -R12 ;  /* 0x000000000a0a7229 */ /* 0x000fe4000000080c */
[----:B------:R-:W-:-:S06]  /*0ca0*/  DADD R16, R24, R16 ;  /* 0x0000000018107229 */ /* 0x000fcc0000000010 */
[----:B------:R-:W-:-:S08]  /*0cb0*/  DADD R10, R18, R10 ;  /* 0x00000000120a7229 */ /* 0x000fd0000000000a */
[----:B------:R-:W-:Y:S01]  /*0cc0*/  DADD R16, R16, R10 ;  /* 0x0000000010107229 */ /* 0x000fe2000000000a */
[C---:B------:R-:W-:Y:S02]  /*0cd0*/  VIADD R10, R28.reuse, 0xfffffc01 ;  /* 0xfffffc011c0a7836 */ /* 0x040fe40000000000 */
[----:B------:R-:W-:Y:S02]  /*0ce0*/  @P1 VIADD R10, R28, 0xfffffc02 ;  /* 0xfffffc021c0a1836 */ /* 0x000fe40000000000 */
[----:B------:R-:W-:-:S03]  /*0cf0*/  IMAD.MOV.U32 R11, RZ, RZ, 0x43300000 ;  /* 0x43300000ff0b7424 */ /* 0x000fc600078e00ff */
[----:B------:R-:W-:Y:S01]  /*0d00*/  DADD R18, R14, R16 ;  /* 0x000000000e127229 */ /* 0x000fe20000000010 */
[----:B------:R-:W-:-:S06]  /*0d10*/  LOP3.LUT R10, R10, 0x80000000, RZ, 0x3c, !PT ;  /* 0x800000000a0a7812 */ /* 0x000fcc00078e3cff */
[----:B------:R-:W-:Y:S01]  /*0d20*/  DADD R14, R10, -UR8 ;  /* 0x800000080a0e7e29 */ /* 0x000fe20008000000 */
[----:B------:R-:W-:Y:S01]  /*0d30*/  UMOV UR8, 0xfefa39ef ;  /* 0xfefa39ef00087882 */ /* 0x000fe20000000000 */
[----:B------:R-:W-:Y:S01]  /*0d40*/  DADD R16, R12, R18 ;  /* 0x000000000c107229 */ /* 0x000fe20000000012 */
[----:B------:R-:W-:-:S07]  /*0d50*/  UMOV UR9, 0x3fe62e42 ;  /* 0x3fe62e4200097882 */ /* 0x000fce0000000000 */
[--C-:B------:R-:W-:Y:S02]  /*0d60*/  DFMA R10, R14, UR8, R16.reuse ;  /* 0x000000080e0a7c2b */ /* 0x100fe40008000010 */
[----:B------:R-:W-:-:S06]  /*0d70*/  DADD R20, R12, -R16 ;  /* 0x000000000c147229 */ /* 0x000fcc0000000810 */
[----:B------:R-:W-:Y:S02]  /*0d80*/  DFMA R12, R14, -UR8, R10 ;  /* 0x800000080e0c7c2b */ /* 0x000fe4000800000a */
[----:B------:R-:W-:-:S06]  /*0d90*/  DADD R20, R18, R20 ;  /* 0x0000000012147229 */ /* 0x000fcc0000000014 */
[----:B------:R-:W-:-:S08]  /*0da0*/  DADD R12, -R16, R12 ;  /* 0x00000000100c7229 */ /* 0x000fd0000000010c */
[----:B------:R-:W-:-:S08]  /*0db0*/  DADD R12, R20, -R12 ;  /* 0x00000000140c7229 */ /* 0x000fd0000000080c */
[----:B------:R-:W-:-:S08]  /*0dc0*/  DFMA R14, R14, UR10, R12 ;  /* 0x0000000a0e0e7c2b */ /* 0x000fd0000800000c */
[----:B------:R-:W-:-:S08]  /*0dd0*/  DADD R12, R10, R14 ;  /* 0x000000000a0c7229 */ /* 0x000fd0000000000e */
[----:B------:R-:W-:Y:S02]  /*0de0*/  DADD R10, R10, -R12 ;  /* 0x000000000a0a7229 */ /* 0x000fe4000000080c */
[----:B------:R-:W-:-:S06]  /*0df0*/  DMUL R18, R12, 2 ;  /* 0x400000000c127828 */ /* 0x000fcc0000000000 */
[----:B------:R-:W-:Y:S02]  /*0e00*/  DADD R14, R14, R10 ;  /* 0x000000000e0e7229 */ /* 0x000fe4000000000a */
[----:B------:R-:W-:-:S08]  /*0e10*/  DFMA R12, R12, 2, -R18 ;  /* 0x400000000c0c782b */ /* 0x000fd00000000812 */
[----:B------:R-:W-:Y:S01]  /*0e20*/  DFMA R14, R14, 2, R12 ;  /* 0x400000000e0e782b */ /* 0x000fe2000000000c */
[----:B------:R-:W-:Y:S02]  /*0e30*/  IMAD.MOV.U32 R12, RZ, RZ, 0x652b82fe ;  /* 0x652b82feff0c7424 */ /* 0x000fe400078e00ff */
[----:B------:R-:W-:-:S05]  /*0e40*/  IMAD.MOV.U32 R13, RZ, RZ, 0x3ff71547 ;  /* 0x3ff71547ff0d7424 */ /* 0x000fca00078e00ff */
[----:B------:R-:W-:-:S08]  /*0e50*/  DADD R16, R18, R14 ;  /* 0x0000000012107229 */ /* 0x000fd0000000000e */
[----:B------:R-:W-:Y:S02]  /*0e60*/  DFMA R12, R16, R12, 6.75539944105574400000e+15 ;  /* 0x43380000100c742b */ /* 0x000fe4000000000c */
[----:B------:R-:W-:Y:S01]  /*0e70*/  FSETP.GEU.AND P0, PT, |R17|, 4.1917929649353027344, PT ;  /* 0x4086232b1100780b */ /* 0x000fe20003f0e200 */
[----:B------:R-:W-:-:S05]  /*0e80*/  DADD R18, R18, -R16 ;  /* 0x0000000012127229 */ /* 0x000fca0000000810 */
[----:B------:R-:W-:-:S03]  /*0e90*/  DADD R10, R12, -6.75539944105574400000e+15 ;  /* 0xc33800000c0a7429 */ /* 0x000fc60000000000 */
[----:B------:R-:W-:-:S05]  /*0ea0*/  DADD R14, R14, R18 ;  /* 0x000000000e0e7229 */ /* 0x000fca0000000012 */
[----:B------:R-:W-:Y:S01]  /*0eb0*/  DFMA R20, R10, -UR8, R16 ;  /* 0x800000080a147c2b */ /* 0x000fe20008000010 */
[----:B------:R-:W-:Y:S01]  /*0ec0*/  UMOV UR8, 0x3b39803f ;  /* 0x3b39803f00087882 */ /* 0x000fe20000000000 */
[----:B------:R-:W-:-:S06]  /*0ed0*/  UMOV UR9, 0x3c7abc9e ;  /* 0x3c7abc9e00097882 */ /* 0x000fcc0000000000 */
[----:B------:R-:W-:Y:S01]  /*0ee0*/  DFMA R20, R10, -UR8, R20 ;  /* 0x800000080a147c2b */ /* 0x000fe20008000014 */
[----:B------:R-:W-:Y:S01]  /*0ef0*/  UMOV UR8, 0x69ce2bdf ;  /* 0x69ce2bdf00087882 */ /* 0x000fe20000000000 */
[----:B------:R-:W-:Y:S01]  /*0f00*/  IMAD.MOV.U32 R10, RZ, RZ, -0x35dec16 ;  /* 0xfca213eaff0a7424 */ /* 0x000fe200078e00ff */
[----:B------:R-:W-:Y:S01]  /*0f10*/  UMOV UR9, 0x3e5ade15 ;  /* 0x3e5ade1500097882 */ /* 0x000fe20000000000 */
[----:B------:R-:W-:-:S06]  /*0f20*/  IMAD.MOV.U32 R11, RZ, RZ, 0x3e928af3 ;  /* 0x3e928af3ff0b7424 */ /* 0x000fcc00078e00ff */
[----:B------:R-:W-:Y:S01]  /*0f30*/  DFMA R10, R20, UR8, R10 ;  /* 0x00000008140a7c2b */ /* 0x000fe2000800000a */
[----:B------:R-:W-:Y:S01]  /*0f40*/  UMOV UR8, 0x62401315 ;  /* 0x6240131500087882 */ /* 0x000fe20000000000 */
[----:B------:R-:W-:-:S06]  /*0f50*/  UMOV UR9, 0x3ec71dee ;  /* 0x3ec71dee00097882 */ /* 0x000fcc0000000000 */
[----:B------:R-:W-:Y:S01]  /*0f60*/  DFMA R10, R20, R10, UR8 ;  /* 0x00000008140a7e2b */ /* 0x000fe2000800000a */
        /* <DEDUP_REMOVED lines=20> */
[----:B------:R-:W-:-:S08]  /*10b0*/  DFMA R10, R20, R10, UR8 ;  /* 0x00000008140a7e2b */ /* 0x000fd0000800000a */
[----:B------:R-:W-:-:S08]  /*10c0*/  DFMA R10, R20, R10, 1 ;  /* 0x3ff00000140a742b */ /* 0x000fd0000000000a */
[----:B------:R-:W-:-:S10]  /*10d0*/  DFMA R10, R20, R10, 1 ;  /* 0x3ff00000140a742b */ /* 0x000fd4000000000a */
[----:B------:R-:W-:Y:S02]  /*10e0*/  IMAD R19, R12, 0x100000, R11 ;  /* 0x001000000c137824 */ /* 0x000fe400078e020b */
[----:B------:R-:W-:Y:S01]  /*10f0*/  IMAD.MOV.U32 R18, RZ, RZ, R10 ;  /* 0x000000ffff127224 */ /* 0x000fe200078e000a */
[----:B------:R-:W-:Y:S06]  /*1100*/  @!P0 BRA `(.L_x_12) ;  /* 0x0000000000308947 */ /* 0x000fec0003800000 */
[----:B------:R-:W-:Y:S01]  /*1110*/  FSETP.GEU.AND P1, PT, |R17|, 4.2275390625, PT ;  /* 0x408748001100780b */ /* 0x000fe20003f2e200 */
[C---:B------:R-:W-:Y:S02]  /*1120*/  DADD R18, R16.reuse, +INF ;  /* 0x7ff0000010127429 */ /* 0x040fe40000000000 */
[----:B------:R-:W-:-:S08]  /*1130*/  DSETP.GEU.AND P0, PT, R16, RZ, PT ;  /* 0x000000ff1000722a */ /* 0x000fd00003f0e000 */
[----:B------:R-:W-:Y:S02]  /*1140*/  FSEL R18, R18, RZ, P0 ;  /* 0x000000ff12127208 */ /* 0x000fe40000000000 */
[----:B------:R-:W-:Y:S02]  /*1150*/  @!P1 LEA.HI R13, R12, R12, RZ, 0x1 ;  /* 0x0000000c0c0d9211 */ /* 0x000fe400078f08ff */
[----:B------:R-:W-:Y:S02]  /*1160*/  FSEL R19, R19, RZ, P0 ;  /* 0x000000ff13137208 */ /* 0x000fe40000000000 */
[----:B------:R-:W-:-:S05]  /*1170*/  @!P1 SHF.R.S32.HI R13, RZ, 0x1, R13 ;  /* 0x00000001ff0d9819 */ /* 0x000fca000001140d */
[----:B------:R-:W-:Y:S02]  /*1180*/  @!P1 IMAD.IADD R12, R12, 0x1, -R13 ;  /* 0x000000010c0c9824 */ /* 0x000fe400078e0a0d */
[----:B------:R-:W-:-:S03]  /*1190*/  @!P1 IMAD R11, R13, 0x100000, R11 ;  /* 0x001000000d0b9824 */ /* 0x000fc600078e020b */
[----:B------:R-:W-:Y:S01]  /*11a0*/  @!P1 LEA R13, R12, 0x3ff00000, 0x14 ;  /* 0x3ff000000c0d9811 */ /* 0x000fe200078ea0ff */
[----:B------:R-:W-:-:S06]  /*11b0*/  @!P1 IMAD.MOV.U32 R12, RZ, RZ, RZ ;  /* 0x000000ffff0c9224 */ /* 0x000fcc00078e00ff */
[----:B------:R-:W-:-:S11]  /*11c0*/  @!P1 DMUL R18, R10, R12 ;  /* 0x0000000c0a129228 */ /* 0x000fd60000000000 */
.L_x_12:
[----:B------:R-:W-:Y:S01]  /*11d0*/  DFMA R14, R14, R18, R18 ;  /* 0x000000120e0e722b */ /* 0x000fe20000000012 */
[----:B------:R-:W-:Y:S01]  /*11e0*/  IMAD.MOV.U32 R10, RZ, RZ, R0 ;  /* 0x000000ffff0a7224 */ /* 0x000fe200078e0000 */
[----:B------:R-:W-:Y:S01]  /*11f0*/  DSETP.NEU.AND P0, PT, |R18|, +INF , PT ;  /* 0x7ff000001200742a */ /* 0x000fe20003f0d200 */
[----:B------:R-:W-:-:S07]  /*1200*/  IMAD.MOV.U32 R11, RZ, RZ, 0x0 ;  /* 0x00000000ff0b7424 */ /* 0x000fce00078e00ff */
[----:B------:R-:W-:Y:S02]  /*1210*/  FSEL R12, R18, R14, !P0 ;  /* 0x0000000e120c7208 */ /* 0x000fe40004000000 */
[----:B------:R-:W-:Y:S01]  /*1220*/  FSEL R14, R19, R15, !P0 ;  /* 0x0000000f130e7208 */ /* 0x000fe20004000000 */
[----:B------:R-:W-:Y:S06]  /*1230*/  RET.REL.NODEC R10 `(_Z8distancePKiPfPKf) ;  /* 0xffffffec0a707950 */ /* 0x000fec0003c3ffff */
.L_x_13:
[----:B------:R-:W-:-:S00]  /*1240*/  BRA `(.L_x_13) ;  /* 0xfffffffc00fc7947 */ /* 0x000fc0000383ffff */
[----:B------:R-:W-:-:S00]  /*1250*/  NOP ;  /* 0x0000000000007918 */ /* 0x000fc00000000000 */
        /* <DEDUP_REMOVED lines=10> */
.L_x_14:


//--------------------- .nv.shared.reserved.0     --------------------------
	.section	.nv.shared.reserved.0,"aw",@nobits
	.weak		__nv_reservedSMEM_offset_0_alias
	.size		__nv_reservedSMEM_offset_0_alias, 0, 64
	.other		__nv_reservedSMEM_offset_0_alias,@"STO_CUDA_RESERVED_SHARED STV_DEFAULT"
__nv_reservedSMEM_offset_0_alias:
	.zero		0
	.zero		64


//--------------------- .nv.constant0._Z8distancePKiPfPKf --------------------------
	.section	.nv.constant0._Z8distancePKiPfPKf,"a",@progbits
	.sectionflags	@""
	.align	4
.nv.constant0._Z8distancePKiPfPKf:
	.zero		920


//--------------------- SYMBOLS --------------------------

	.type		.nv.reservedSmem.offset0,@object
	.size		.nv.reservedSmem.offset0,0x4
